//
// Generated by NVIDIA NVVM Compiler
//
// Compiler Build ID: CL-36424714
// Cuda compilation tools, release 13.0, V13.0.88
// Based on NVVM 20.0.0
//

.version 9.0
.target sm_100
.address_size 64

	// .globl	keltner_batch_f32

.visible .entry keltner_batch_f32(
	.param .u64 .ptr .align 1 keltner_batch_f32_param_0,
	.param .u64 .ptr .align 1 keltner_batch_f32_param_1,
	.param .u64 .ptr .align 1 keltner_batch_f32_param_2,
	.param .u64 .ptr .align 1 keltner_batch_f32_param_3,
	.param .u64 .ptr .align 1 keltner_batch_f32_param_4,
	.param .u32 keltner_batch_f32_param_5,
	.param .u32 keltner_batch_f32_param_6,
	.param .u64 .ptr .align 1 keltner_batch_f32_param_7,
	.param .u64 .ptr .align 1 keltner_batch_f32_param_8,
	.param .u64 .ptr .align 1 keltner_batch_f32_param_9
)
{
	.reg .pred 	%p<5>;
	.reg .b32 	%r<16>;
	.reg .b32 	%f<7>;
	.reg .b64 	%rd<32>;

	ld.param.u64 	%rd5, [keltner_batch_f32_param_0];
	ld.param.u64 	%rd6, [keltner_batch_f32_param_1];
	ld.param.u64 	%rd7, [keltner_batch_f32_param_2];
	ld.param.u64 	%rd8, [keltner_batch_f32_param_3];
	ld.param.u64 	%rd9, [keltner_batch_f32_param_4];
	ld.param.u32 	%r5, [keltner_batch_f32_param_5];
	ld.param.u32 	%r6, [keltner_batch_f32_param_6];
	ld.param.u64 	%rd10, [keltner_batch_f32_param_7];
	ld.param.u64 	%rd11, [keltner_batch_f32_param_8];
	ld.param.u64 	%rd12, [keltner_batch_f32_param_9];
	cvta.to.global.u64 	%rd1, %rd12;
	cvta.to.global.u64 	%rd2, %rd10;
	cvta.to.global.u64 	%rd3, %rd11;
	mov.u32 	%r1, %ctaid.y;
	mov.u32 	%r7, %ctaid.x;
	mov.u32 	%r8, %ntid.x;
	mov.u32 	%r9, %tid.x;
	mad.lo.s32 	%r2, %r7, %r8, %r9;
	setp.ge.s32 	%p1, %r1, %r6;
	setp.ge.s32 	%p2, %r2, %r5;
	or.pred  	%p3, %p2, %p1;
	@%p3 bra 	$L__BB0_4;
	cvta.to.global.u64 	%rd13, %rd7;
	cvta.to.global.u64 	%rd14, %rd9;
	cvta.to.global.u64 	%rd15, %rd8;
	mul.wide.u32 	%rd16, %r1, 4;
	add.s64 	%rd17, %rd13, %rd16;
	ld.global.nc.u32 	%r10, [%rd17];
	add.s64 	%rd18, %rd14, %rd16;
	ld.global.nc.u32 	%r11, [%rd18];
	add.s64 	%rd4, %rd15, %rd16;
	mul.lo.s32 	%r3, %r10, %r5;
	mul.lo.s32 	%r4, %r5, %r1;
	setp.ge.s32 	%p4, %r2, %r11;
	@%p4 bra 	$L__BB0_3;
	add.s32 	%r14, %r4, %r2;
	mul.wide.s32 	%rd28, %r14, 4;
	add.s64 	%rd29, %rd3, %rd28;
	mov.b32 	%r15, 2143289344;
	st.global.u32 	[%rd29], %r15;
	add.s64 	%rd30, %rd2, %rd28;
	st.global.u32 	[%rd30], %r15;
	add.s64 	%rd31, %rd1, %rd28;
	st.global.u32 	[%rd31], %r15;
	bra.uni 	$L__BB0_4;
$L__BB0_3:
	ld.global.nc.f32 	%f1, [%rd4];
	add.s32 	%r12, %r3, %r2;
	cvta.to.global.u64 	%rd19, %rd5;
	mul.wide.s32 	%rd20, %r12, 4;
	add.s64 	%rd21, %rd19, %rd20;
	ld.global.nc.f32 	%f2, [%rd21];
	cvta.to.global.u64 	%rd22, %rd6;
	add.s64 	%rd23, %rd22, %rd20;
	ld.global.nc.f32 	%f3, [%rd23];
	add.s32 	%r13, %r4, %r2;
	mul.wide.s32 	%rd24, %r13, 4;
	add.s64 	%rd25, %rd3, %rd24;
	st.global.f32 	[%rd25], %f2;
	mul.f32 	%f4, %f1, %f3;
	add.f32 	%f5, %f2, %f4;
	add.s64 	%rd26, %rd2, %rd24;
	st.global.f32 	[%rd26], %f5;
	sub.f32 	%f6, %f2, %f4;
	add.s64 	%rd27, %rd1, %rd24;
	st.global.f32 	[%rd27], %f6;
$L__BB0_4:
	ret;

}
	// .globl	keltner_many_series_one_param_f32
.visible .entry keltner_many_series_one_param_f32(
	.param .u64 .ptr .align 1 keltner_many_series_one_param_f32_param_0,
	.param .u64 .ptr .align 1 keltner_many_series_one_param_f32_param_1,
	.param .u64 .ptr .align 1 keltner_many_series_one_param_f32_param_2,
	.param .u32 keltner_many_series_one_param_f32_param_3,
	.param .u32 keltner_many_series_one_param_f32_param_4,
	.param .u32 keltner_many_series_one_param_f32_param_5,
	.param .u32 keltner_many_series_one_param_f32_param_6,
	.param .f32 keltner_many_series_one_param_f32_param_7,
	.param .u64 .ptr .align 1 keltner_many_series_one_param_f32_param_8,
	.param .u64 .ptr .align 1 keltner_many_series_one_param_f32_param_9,
	.param .u64 .ptr .align 1 keltner_many_series_one_param_f32_param_10
)
{
	.reg .pred 	%p<3>;
	.reg .b32 	%r<15>;
	.reg .b32 	%f<7>;
	.reg .b64 	%rd<25>;

	ld.param.u64 	%rd4, [keltner_many_series_one_param_f32_param_0];
	ld.param.u64 	%rd5, [keltner_many_series_one_param_f32_param_1];
	ld.param.u64 	%rd6, [keltner_many_series_one_param_f32_param_2];
	ld.param.u32 	%r2, [keltner_many_series_one_param_f32_param_3];
	ld.param.u32 	%r3, [keltner_many_series_one_param_f32_param_4];
	ld.param.u32 	%r4, [keltner_many_series_one_param_f32_param_6];
	ld.param.f32 	%f1, [keltner_many_series_one_param_f32_param_7];
	ld.param.u64 	%rd7, [keltner_many_series_one_param_f32_param_8];
	ld.param.u64 	%rd8, [keltner_many_series_one_param_f32_param_9];
	ld.param.u64 	%rd9, [keltner_many_series_one_param_f32_param_10];
	cvta.to.global.u64 	%rd1, %rd9;
	cvta.to.global.u64 	%rd2, %rd7;
	cvta.to.global.u64 	%rd3, %rd8;
	mov.u32 	%r5, %ctaid.x;
	mov.u32 	%r6, %ntid.x;
	mov.u32 	%r7, %tid.x;
	mad.lo.s32 	%r1, %r5, %r6, %r7;
	setp.ge.s32 	%p1, %r1, %r4;
	@%p1 bra 	$L__BB1_4;
	cvta.to.global.u64 	%rd10, %rd6;
	div.s32 	%r8, %r1, %r3;
	mul.lo.s32 	%r9, %r8, %r3;
	sub.s32 	%r10, %r1, %r9;
	mul.wide.s32 	%rd11, %r10, 4;
	add.s64 	%rd12, %rd10, %rd11;
	ld.global.nc.u32 	%r11, [%rd12];
	add.s32 	%r12, %r2, %r11;
	add.s32 	%r13, %r12, -1;
	setp.ge.s32 	%p2, %r8, %r13;
	@%p2 bra 	$L__BB1_3;
	mul.wide.s32 	%rd21, %r1, 4;
	add.s64 	%rd22, %rd3, %rd21;
	mov.b32 	%r14, 2143289344;
	st.global.u32 	[%rd22], %r14;
	add.s64 	%rd23, %rd2, %rd21;
	st.global.u32 	[%rd23], %r14;
	add.s64 	%rd24, %rd1, %rd21;
	st.global.u32 	[%rd24], %r14;
	bra.uni 	$L__BB1_4;
$L__BB1_3:
	cvta.to.global.u64 	%rd13, %rd4;
	mul.wide.s32 	%rd14, %r1, 4;
	add.s64 	%rd15, %rd13, %rd14;
	ld.global.nc.f32 	%f2, [%rd15];
	cvta.to.global.u64 	%rd16, %rd5;
	add.s64 	%rd17, %rd16, %rd14;
	ld.global.nc.f32 	%f3, [%rd17];
	add.s64 	%rd18, %rd3, %rd14;
	st.global.f32 	[%rd18], %f2;
	mul.f32 	%f4, %f1, %f3;
	add.f32 	%f5, %f2, %f4;
	add.s64 	%rd19, %rd2, %rd14;
	st.global.f32 	[%rd19], %f5;
	sub.f32 	%f6, %f2, %f4;
	add.s64 	%rd20, %rd1, %rd14;
	st.global.f32 	[%rd20], %f6;
$L__BB1_4:
	ret;

}


// ===== COMPILED SASS (sm_100) =====

	.target	sm_100

	.elftype	@"ET_EXEC"


//--------------------- .note.nv.tkinfo           --------------------------
	.section	.note.nv.tkinfo,"",@"SHT_NOTE"
	.sectionflags	@"SHF_NOTE_NV_TKINFO"
	.tkinfo
        /*0018*/ 	.word	0x00000002
        /*0030*/ 	.string	""
        /*0030*/ 	.string	"ptxas"
        /*0030*/ 	.string	"Cuda compilation tools, release 13.0, V13.0.88"
        /*0030*/ 	.string	"Build cuda_13.0.r13.0/compiler.36424714_0"
        /*0030*/ 	.string	"-arch sm_100 -m 64 "



//--------------------- .note.nv.cuinfo           --------------------------
	.section	.note.nv.cuinfo,"",@"SHT_NOTE"
	.sectionflags	@"SHF_NOTE_NV_CUINFO"
        /*0018*/ 	.short	0x0002
        /*001a*/ 	.short	0x0064
        /*001c*/ 	.short	0x0082
	.zero		2


//--------------------- .nv.info                  --------------------------
	.section	.nv.info,"",@"SHT_CUDA_INFO"
	.align	4


	//----- nvinfo : EIATTR_REGCOUNT
	.align		4
        /*0000*/ 	.byte	0x04, 0x2f
        /*0002*/ 	.short	(.L_1 - .L_0)
	.align		4
.L_0:
        /*0004*/ 	.word	index@(keltner_batch_f32)
        /*0008*/ 	.word	0x00000016


	//----- nvinfo : EIATTR_FRAME_SIZE
	.align		4
.L_1:
        /*000c*/ 	.byte	0x04, 0x11
        /*000e*/ 	.short	(.L_3 - .L_2)
	.align		4
.L_2:
        /*0010*/ 	.word	index@(keltner_batch_f32)
        /*0014*/ 	.word	0x00000000


	//----- nvinfo : EIATTR_REGCOUNT
	.align		4
.L_3:
        /*0018*/ 	.byte	0x04, 0x2f
        /*001a*/ 	.short	(.L_5 - .L_4)
	.align		4
.L_4:
        /*001c*/ 	.word	index@(keltner_many_series_one_param_f32)
        /*0020*/ 	.word	0x00000012


	//----- nvinfo : EIATTR_FRAME_SIZE
	.align		4
.L_5:
        /*0024*/ 	.byte	0x04, 0x11
        /*0026*/ 	.short	(.L_7 - .L_6)
	.align		4
.L_6:
        /*0028*/ 	.word	index@(keltner_many_series_one_param_f32)
        /*002c*/ 	.word	0x00000000


	//----- nvinfo : EIATTR_MIN_STACK_SIZE
	.align		4
.L_7:
        /*0030*/ 	.byte	0x04, 0x12
        /*0032*/ 	.short	(.L_9 - .L_8)
	.align		4
.L_8:
        /*0034*/ 	.word	index@(keltner_many_series_one_param_f32)
        /*0038*/ 	.word	0x00000000


	//----- nvinfo : EIATTR_MIN_STACK_SIZE
	.align		4
.L_9:
        /*003c*/ 	.byte	0x04, 0x12
        /*003e*/ 	.short	(.L_11 - .L_10)
	.align		4
.L_10:
        /*0040*/ 	.word	index@(keltner_batch_f32)
        /*0044*/ 	.word	0x00000000
.L_11:


//--------------------- .nv.compat                --------------------------
	.section	.nv.compat,"",@"SHT_CUDA_COMPAT_INFO"
	.align	4
        /*0000*/ 	.byte	0x02, 0x09, 0x00, 0x00, 0x02, 0x02, 0x01, 0x00, 0x02, 0x05, 0x05, 0x00, 0x03, 0x07, 0x01, 0x01
        /*0010*/ 	.byte	0x02, 0x03, 0x00, 0x00, 0x02, 0x06, 0x01, 0x00, 0x04, 0x0b, 0x08, 0x00, 0x09, 0x00, 0x00, 0x00
        /*0020*/ 	.byte	0x00, 0x00, 0x00, 0x00


//--------------------- .nv.info.keltner_many_series_one_param_f32 --------------------------
	.section	.nv.info.keltner_many_series_one_param_f32,"",@"SHT_CUDA_INFO"
	.sectionflags	@""
	.align	4


	//----- nvinfo : EIATTR_CUDA_API_VERSION
	.align		4
        /*0000*/ 	.byte	0x04, 0x37
        /*0002*/ 	.short	(.L_13 - .L_12)
.L_12:
        /*0004*/ 	.word	0x00000082


	//----- nvinfo : EIATTR_KPARAM_INFO
	.align		4
.L_13:
        /*0008*/ 	.byte	0x04, 0x17
        /*000a*/ 	.short	(.L_15 - .L_14)
.L_14:
        /*000c*/ 	.word	0x00000000
        /*0010*/ 	.short	0x000a
        /*0012*/ 	.short	0x0040
        /*0014*/ 	.byte	0x00, 0xf5, 0x21, 0x00


	//----- nvinfo : EIATTR_KPARAM_INFO
	.align		4
.L_15:
        /*0018*/ 	.byte	0x04, 0x17
        /*001a*/ 	.short	(.L_17 - .L_16)
.L_16:
        /*001c*/ 	.word	0x00000000
        /*0020*/ 	.short	0x0009
        /*0022*/ 	.short	0x0038
        /*0024*/ 	.byte	0x00, 0xf5, 0x21, 0x00


	//----- nvinfo : EIATTR_KPARAM_INFO
	.align		4
.L_17:
        /*0028*/ 	.byte	0x04, 0x17
        /*002a*/ 	.short	(.L_19 - .L_18)
.L_18:
        /*002c*/ 	.word	0x00000000
        /*0030*/ 	.short	0x0008
        /*0032*/ 	.short	0x0030
        /*0034*/ 	.byte	0x00, 0xf5, 0x21, 0x00


	//----- nvinfo : EIATTR_KPARAM_INFO
	.align		4
.L_19:
        /*0038*/ 	.byte	0x04, 0x17
        /*003a*/ 	.short	(.L_21 - .L_20)
.L_20:
        /*003c*/ 	.word	0x00000000
        /*0040*/ 	.short	0x0007
        /*0042*/ 	.short	0x0028
        /*0044*/ 	.byte	0x00, 0xf0, 0x11, 0x00


	//----- nvinfo : EIATTR_KPARAM_INFO
	.align		4
.L_21:
        /*0048*/ 	.byte	0x04, 0x17
        /*004a*/ 	.short	(.L_23 - .L_22)
.L_22:
        /*004c*/ 	.word	0x00000000
        /*0050*/ 	.short	0x0006
        /*0052*/ 	.short	0x0024
        /*0054*/ 	.byte	0x00, 0xf0, 0x11, 0x00


	//----- nvinfo : EIATTR_KPARAM_INFO
	.align		4
.L_23:
        /*0058*/ 	.byte	0x04, 0x17
        /*005a*/ 	.short	(.L_25 - .L_24)
.L_24:
        /*005c*/ 	.word	0x00000000
        /*0060*/ 	.short	0x0005
        /*0062*/ 	.short	0x0020
        /*0064*/ 	.byte	0x00, 0xf0, 0x11, 0x00


	//----- nvinfo : EIATTR_KPARAM_INFO
	.align		4
.L_25:
        /*0068*/ 	.byte	0x04, 0x17
        /*006a*/ 	.short	(.L_27 - .L_26)
.L_26:
        /*006c*/ 	.word	0x00000000
        /*0070*/ 	.short	0x0004
        /*0072*/ 	.short	0x001c
        /*0074*/ 	.byte	0x00, 0xf0, 0x11, 0x00


	//----- nvinfo : EIATTR_KPARAM_INFO
	.align		4
.L_27:
        /*0078*/ 	.byte	0x04, 0x17
        /*007a*/ 	.short	(.L_29 - .L_28)
.L_28:
        /*007c*/ 	.word	0x00000000
        /*0080*/ 	.short	0x0003
        /*0082*/ 	.short	0x0018
        /*0084*/ 	.byte	0x00, 0xf0, 0x11, 0x00


	//----- nvinfo : EIATTR_KPARAM_INFO
	.align		4
.L_29:
        /*0088*/ 	.byte	0x04, 0x17
        /*008a*/ 	.short	(.L_31 - .L_30)
.L_30:
        /*008c*/ 	.word	0x00000000
        /*0090*/ 	.short	0x0002
        /*0092*/ 	.short	0x0010
        /*0094*/ 	.byte	0x00, 0xf5, 0x21, 0x00


	//----- nvinfo : EIATTR_KPARAM_INFO
	.align		4
.L_31:
        /*0098*/ 	.byte	0x04, 0x17
        /*009a*/ 	.short	(.L_33 - .L_32)
.L_32:
        /*009c*/ 	.word	0x00000000
        /*00a0*/ 	.short	0x0001
        /*00a2*/ 	.short	0x0008
        /*00a4*/ 	.byte	0x00, 0xf5, 0x21, 0x00


	//----- nvinfo : EIATTR_KPARAM_INFO
	.align		4
.L_33:
        /*00a8*/ 	.byte	0x04, 0x17
        /*00aa*/ 	.short	(.L_35 - .L_34)
.L_34:
        /*00ac*/ 	.word	0x00000000
        /*00b0*/ 	.short	0x0000
        /*00b2*/ 	.short	0x0000
        /*00b4*/ 	.byte	0x00, 0xf5, 0x21, 0x00


	//----- nvinfo : EIATTR_SPARSE_MMA_MASK
	.align		4
.L_35:
        /*00b8*/ 	.byte	0x03, 0x50
        /*00ba*/ 	.short	0x0000


	//----- nvinfo : EIATTR_MAXREG_COUNT
	.align		4
        /*00bc*/ 	.byte	0x03, 0x1b
        /*00be*/ 	.short	0x00ff


	//----- nvinfo : EIATTR_MERCURY_ISA_VERSION
	.align		4
        /*00c0*/ 	.byte	0x03, 0x5f
        /*00c2*/ 	.short	0x0101


	//----- nvinfo : EIATTR_VRC_CTA_INIT_COUNT
	.align		4
        /*00c4*/ 	.byte	0x02, 0x4a
	.zero		1
	.zero		1


	//----- nvinfo : EIATTR_EXIT_INSTR_OFFSETS
	.align		4
        /*00c8*/ 	.byte	0x04, 0x1c
        /*00ca*/ 	.short	(.L_37 - .L_36)


	//   ....[0]....
.L_36:
        /*00cc*/ 	.word	0x00000070


	//   ....[1]....
        /*00d0*/ 	.word	0x00000340


	//   ....[2]....
        /*00d4*/ 	.word	0x00000470


	//----- nvinfo : EIATTR_CRS_STACK_SIZE
	.align		4
.L_37:
        /*00d8*/ 	.byte	0x04, 0x1e
        /*00da*/ 	.short	(.L_39 - .L_38)
.L_38:
        /*00dc*/ 	.word	0x00000000


	//----- nvinfo : EIATTR_CBANK_PARAM_SIZE
	.align		4
.L_39:
        /*00e0*/ 	.byte	0x03, 0x19
        /*00e2*/ 	.short	0x0048


	//----- nvinfo : EIATTR_PARAM_CBANK
	.align		4
        /*00e4*/ 	.byte	0x04, 0x0a
        /*00e6*/ 	.short	(.L_41 - .L_40)
	.align		4
.L_40:
        /*00e8*/ 	.word	index@(.nv.constant0.keltner_many_series_one_param_f32)
        /*00ec*/ 	.short	0x0380
        /*00ee*/ 	.short	0x0048


	//----- nvinfo : EIATTR_SW_WAR
	.align		4
.L_41:
        /*00f0*/ 	.byte	0x04, 0x36
        /*00f2*/ 	.short	(.L_43 - .L_42)
.L_42:
        /*00f4*/ 	.word	0x00000008
.L_43:


//--------------------- .nv.info.keltner_batch_f32 --------------------------
	.section	.nv.info.keltner_batch_f32,"",@"SHT_CUDA_INFO"
	.sectionflags	@""
	.align	4


	//----- nvinfo : EIATTR_CUDA_API_VERSION
	.align		4
        /*0000*/ 	.byte	0x04, 0x37
        /*0002*/ 	.short	(.L_45 - .L_44)
.L_44:
        /*0004*/ 	.word	0x00000082


	//----- nvinfo : EIATTR_KPARAM_INFO
	.align		4
.L_45:
        /*0008*/ 	.byte	0x04, 0x17
        /*000a*/ 	.short	(.L_47 - .L_46)
.L_46:
        /*000c*/ 	.word	0x00000000
        /*0010*/ 	.short	0x0009
        /*0012*/ 	.short	0x0040
        /*0014*/ 	.byte	0x00, 0xf5, 0x21, 0x00


	//----- nvinfo : EIATTR_KPARAM_INFO
	.align		4
.L_47:
        /*0018*/ 	.byte	0x04, 0x17
        /*001a*/ 	.short	(.L_49 - .L_48)
.L_48:
        /*001c*/ 	.word	0x00000000
        /*0020*/ 	.short	0x0008
        /*0022*/ 	.short	0x0038
        /*0024*/ 	.byte	0x00, 0xf5, 0x21, 0x00


	//----- nvinfo : EIATTR_KPARAM_INFO
	.align		4
.L_49:
        /*0028*/ 	.byte	0x04, 0x17
        /*002a*/ 	.short	(.L_51 - .L_50)
.L_50:
        /*002c*/ 	.word	0x00000000
        /*0030*/ 	.short	0x0007
        /*0032*/ 	.short	0x0030
        /*0034*/ 	.byte	0x00, 0xf5, 0x21, 0x00


	//----- nvinfo : EIATTR_KPARAM_INFO
	.align		4
.L_51:
        /*0038*/ 	.byte	0x04, 0x17
        /*003a*/ 	.short	(.L_53 - .L_52)
.L_52:
        /*003c*/ 	.word	0x00000000
        /*0040*/ 	.short	0x0006
        /*0042*/ 	.short	0x002c
        /*0044*/ 	.byte	0x00, 0xf0, 0x11, 0x00


	//----- nvinfo : EIATTR_KPARAM_INFO
	.align		4
.L_53:
        /*0048*/ 	.byte	0x04, 0x17
        /*004a*/ 	.short	(.L_55 - .L_54)
.L_54:
        /*004c*/ 	.word	0x00000000
        /*0050*/ 	.short	0x0005
        /*0052*/ 	.short	0x0028
        /*0054*/ 	.byte	0x00, 0xf0, 0x11, 0x00


	//----- nvinfo : EIATTR_KPARAM_INFO
	.align		4
.L_55:
        /*0058*/ 	.byte	0x04, 0x17
        /*005a*/ 	.short	(.L_57 - .L_56)
.L_56:
        /*005c*/ 	.word	0x00000000
        /*0060*/ 	.short	0x0004
        /*0062*/ 	.short	0x0020
        /*0064*/ 	.byte	0x00, 0xf5, 0x21, 0x00


	//----- nvinfo : EIATTR_KPARAM_INFO
	.align		4
.L_57:
        /*0068*/ 	.byte	0x04, 0x17
        /*006a*/ 	.short	(.L_59 - .L_58)
.L_58:
        /*006c*/ 	.word	0x00000000
        /*0070*/ 	.short	0x0003
        /*0072*/ 	.short	0x0018
        /*0074*/ 	.byte	0x00, 0xf5, 0x21, 0x00


	//----- nvinfo : EIATTR_KPARAM_INFO
	.align		4
.L_59:
        /*0078*/ 	.byte	0x04, 0x17
        /*007a*/ 	.short	(.L_61 - .L_60)
.L_60:
        /*007c*/ 	.word	0x00000000
        /*0080*/ 	.short	0x0002
        /*0082*/ 	.short	0x0010
        /*0084*/ 	.byte	0x00, 0xf5, 0x21, 0x00


	//----- nvinfo : EIATTR_KPARAM_INFO
	.align		4
.L_61:
        /*0088*/ 	.byte	0x04, 0x17
        /*008a*/ 	.short	(.L_63 - .L_62)
.L_62:
        /*008c*/ 	.word	0x00000000
        /*0090*/ 	.short	0x0001
        /*0092*/ 	.short	0x0008
        /*0094*/ 	.byte	0x00, 0xf5, 0x21, 0x00


	//----- nvinfo : EIATTR_KPARAM_INFO
	.align		4
.L_63:
        /*0098*/ 	.byte	0x04, 0x17
        /*009a*/ 	.short	(.L_65 - .L_64)
.L_64:
        /*009c*/ 	.word	0x00000000
        /*00a0*/ 	.short	0x0000
        /*00a2*/ 	.short	0x0000
        /*00a4*/ 	.byte	0x00, 0xf5, 0x21, 0x00


	//----- nvinfo : EIATTR_SPARSE_MMA_MASK
	.align		4
.L_65:
        /*00a8*/ 	.byte	0x03, 0x50
        /*00aa*/ 	.short	0x0000


	//----- nvinfo : EIATTR_MAXREG_COUNT
	.align		4
        /*00ac*/ 	.byte	0x03, 0x1b
        /*00ae*/ 	.short	0x00ff


	//----- nvinfo : EIATTR_MERCURY_ISA_VERSION
	.align		4
        /*00b0*/ 	.byte	0x03, 0x5f
        /*00b2*/ 	.short	0x0101


	//----- nvinfo : EIATTR_VRC_CTA_INIT_COUNT
	.align		4
        /*00b4*/ 	.byte	0x02, 0x4a
	.zero		1
	.zero		1


	//----- nvinfo : EIATTR_EXIT_INSTR_OFFSETS
	.align		4
        /*00b8*/ 	.byte	0x04, 0x1c
        /*00ba*/ 	.short	(.L_67 - .L_66)


	//   ....[0]....
.L_66:
        /*00bc*/ 	.word	0x00000090


	//   ....[1]....
        /*00c0*/ 	.word	0x000001f0


	//   ....[2]....
        /*00c4*/ 	.word	0x00000350


	//----- nvinfo : EIATTR_CRS_STACK_SIZE
	.align		4
.L_67:
        /*00c8*/ 	.byte	0x04, 0x1e
        /*00ca*/ 	.short	(.L_69 - .L_68)
.L_68:
        /*00cc*/ 	.word	0x00000000


	//----- nvinfo : EIATTR_CBANK_PARAM_SIZE
	.align		4
.L_69:
        /*00d0*/ 	.byte	0x03, 0x19
        /*00d2*/ 	.short	0x0048


	//----- nvinfo : EIATTR_PARAM_CBANK
	.align		4
        /*00d4*/ 	.byte	0x04, 0x0a
        /*00d6*/ 	.short	(.L_71 - .L_70)
	.align		4
.L_70:
        /*00d8*/ 	.word	index@(.nv.constant0.keltner_batch_f32)
        /*00dc*/ 	.short	0x0380
        /*00de*/ 	.short	0x0048


	//----- nvinfo : EIATTR_SW_WAR
	.align		4
.L_71:
        /*00e0*/ 	.byte	0x04, 0x36
        /*00e2*/ 	.short	(.L_73 - .L_72)
.L_72:
        /*00e4*/ 	.word	0x00000008
.L_73:


//--------------------- .nv.callgraph             --------------------------
	.section	.nv.callgraph,"",@"SHT_CUDA_CALLGRAPH"
	.align	4
	.sectionentsize	8
	.align		4
        /*0000*/ 	.word	0x00000000
	.align		4
        /*0004*/ 	.word	0xffffffff
	.align		4
        /*0008*/ 	.word	0x00000000
	.align		4
        /*000c*/ 	.word	0xfffffffe
	.align		4
        /*0010*/ 	.word	0x00000000
	.align		4
        /*0014*/ 	.word	0xfffffffd
	.align		4
        /*0018*/ 	.word	0x00000000
	.align		4
        /*001c*/ 	.word	0xfffffffc


//--------------------- .text.keltner_many_series_one_param_f32 --------------------------
	.section	.text.keltner_many_series_one_param_f32,"ax",@progbits
	.align	128
        .global         keltner_many_series_one_param_f32
        .type           keltner_many_series_one_param_f32,@function
        .size           keltner_many_series_one_param_f32,(.L_x_4 - keltner_many_series_one_param_f32)
        .other          keltner_many_series_one_param_f32,@"STO_CUDA_ENTRY STV_DEFAULT"
keltner_many_series_one_param_f32:
.text.keltner_many_series_one_param_f32:
[----:B------:R-:W-:Y:S01]  /*0000*/  LDC R1, c[0x0][0x37c] ;  /* 0x0000df00ff017b82 */ /* 0x000fe20000000800 */
[----:B------:R-:W0:Y:S07]  /*0010*/  S2R R3, SR_TID.X ;  /* 0x0000000000037919 */ /* 0x000e2e0000002100 */
[----:B------:R-:W0:Y:S01]  /*0020*/  S2UR UR4, SR_CTAID.X ;  /* 0x00000000000479c3 */ /* 0x000e220000002500 */
[----:B------:R-:W1:Y:S07]  /*0030*/  LDCU UR5, c[0x0][0x3a4] ;  /* 0x00007480ff0577ac */ /* 0x000e6e0008000800 */
[----:B------:R-:W0:Y:S02]  /*0040*/  LDC R0, c[0x0][0x360] ;  /* 0x0000d800ff007b82 */ /* 0x000e240000000800 */
[----:B0-----:R-:W-:-:S05]  /*0050*/  IMAD R0, R0, UR4, R3 ;  /* 0x0000000400007c24 */ /* 0x001fca000f8e0203 */
[----:B-1----:R-:W-:-:S13]  /*0060*/  ISETP.GE.AND P0, PT, R0, UR5, PT ;  /* 0x0000000500007c0c */ /* 0x002fda000bf06270 */
[----:B------:R-:W-:Y:S05]  /*0070*/  @P0 EXIT ;  /* 0x000000000000094d */ /* 0x000fea0003800000 */
[----:B------:R-:W0:Y:S01]  /*0080*/  LDC R7, c[0x0][0x39c] ;  /* 0x0000e700ff077b82 */ /* 0x000e220000000800 */
[----:B------:R-:W-:Y:S01]  /*0090*/  IABS R8, R0 ;  /* 0x0000000000087213 */ /* 0x000fe20000000000 */
[----:B------:R-:W1:Y:S01]  /*00a0*/  LDCU.64 UR4, c[0x0][0x358] ;  /* 0x00006b00ff0477ac */ /* 0x000e620008000a00 */
[----:B0-----:R-:W-:-:S04]  /*00b0*/  IABS R6, R7 ;  /* 0x0000000700067213 */ /* 0x001fc80000000000 */
[----:B------:R-:W0:Y:S08]  /*00c0*/  I2F.RP R4, R6 ;  /* 0x0000000600047306 */ /* 0x000e300000209400 */
[----:B0-----:R-:W0:Y:S02]  /*00d0*/  MUFU.RCP R4, R4 ;  /* 0x0000000400047308 */ /* 0x001e240000001000 */
[----:B0-----:R-:W-:-:S06]  /*00e0*/  IADD3 R2, PT, PT, R4, 0xffffffe, RZ ;  /* 0x0ffffffe04027810 */ /* 0x001fcc0007ffe0ff */
[----:B------:R0:W2:Y:S02]  /*00f0*/  F2I.FTZ.U32.TRUNC.NTZ R3, R2 ;  /* 0x0000000200037305 */ /* 0x0000a4000021f000 */
[----:B0-----:R-:W-:Y:S01]  /*0100*/  HFMA2 R2, -RZ, RZ, 0, 0 ;  /* 0x00000000ff027431 */ /* 0x001fe200000001ff */
[----:B--2---:R-:W-:-:S05]  /*0110*/  IADD3 R5, PT, PT, RZ, -R3, RZ ;  /* 0x80000003ff057210 */ /* 0x004fca0007ffe0ff */
[----:B------:R-:W-:-:S04]  /*0120*/  IMAD R5, R5, R6, RZ ;  /* 0x0000000605057224 */ /* 0x000fc800078e02ff */
[----:B------:R-:W-:Y:S01]  /*0130*/  IMAD.HI.U32 R3, R3, R5, R2 ;  /* 0x0000000503037227 */ /* 0x000fe200078e0002 */
[----:B------:R-:W-:-:S04]  /*0140*/  LOP3.LUT R2, R0, R7, RZ, 0x3c, !PT ;  /* 0x0000000700027212 */ /* 0x000fc800078e3cff */
[----:B------:R-:W-:Y:S01]  /*0150*/  ISETP.GE.AND P1, PT, R2, RZ, PT ;  /* 0x000000ff0200720c */ /* 0x000fe20003f26270 */
[----:B------:R-:W-:-:S05]  /*0160*/  IMAD.HI.U32 R5, R3, R8, RZ ;  /* 0x0000000803057227 */ /* 0x000fca00078e00ff */
[----:B------:R-:W-:-:S05]  /*0170*/  IADD3 R3, PT, PT, -R5, RZ, RZ ;  /* 0x000000ff05037210 */ /* 0x000fca0007ffe1ff */
[----:B------:R-:W-:-:S05]  /*0180*/  IMAD R3, R6, R3, R8 ;  /* 0x0000000306037224 */ /* 0x000fca00078e0208 */
[----:B------:R-:W-:-:S13]  /*0190*/  ISETP.GT.U32.AND P2, PT, R6, R3, PT ;  /* 0x000000030600720c */ /* 0x000fda0003f44070 */
[----:B------:R-:W-:Y:S01]  /*01a0*/  @!P2 IMAD.IADD R3, R3, 0x1, -R6 ;  /* 0x000000010303a824 */ /* 0x000fe200078e0a06 */
[----:B------:R-:W-:Y:S02]  /*01b0*/  @!P2 IADD3 R5, PT, PT, R5, 0x1, RZ ;  /* 0x000000010505a810 */ /* 0x000fe40007ffe0ff */
[----:B------:R-:W-:Y:S02]  /*01c0*/  ISETP.NE.AND P2, PT, R7, RZ, PT ;  /* 0x000000ff0700720c */ /* 0x000fe40003f45270 */
[----:B------:R-:W-:Y:S02]  /*01d0*/  ISETP.GE.U32.AND P0, PT, R3, R6, PT ;  /* 0x000000060300720c */ /* 0x000fe40003f06070 */
[----:B------:R-:W0:Y:S11]  /*01e0*/  LDC.64 R2, c[0x0][0x390] ;  /* 0x0000e400ff027b82 */ /* 0x000e360000000a00 */
[----:B------:R-:W-:-:S05]  /*01f0*/  @P0 IADD3 R5, PT, PT, R5, 0x1, RZ ;  /* 0x0000000105050810 */ /* 0x000fca0007ffe0ff */
[----:B------:R-:W-:Y:S01]  /*0200*/  @!P1 IMAD.MOV R5, RZ, RZ, -R5 ;  /* 0x000000ffff059224 */ /* 0x000fe200078e0a05 */
[----:B------:R-:W-:-:S04]  /*0210*/  @!P2 LOP3.LUT R5, RZ, R7, RZ, 0x33, !PT ;  /* 0x00000007ff05a212 */ /* 0x000fc800078e33ff */
[----:B------:R-:W-:-:S05]  /*0220*/  IADD3 R4, PT, PT, -R5, RZ, RZ ;  /* 0x000000ff05047210 */ /* 0x000fca0007ffe1ff */
[----:B------:R-:W-:-:S04]  /*0230*/  IMAD R7, R7, R4, R0 ;  /* 0x0000000407077224 */ /* 0x000fc800078e0200 */
[----:B0-----:R-:W-:Y:S02]  /*0240*/  IMAD.WIDE R2, R7, 0x4, R2 ;  /* 0x0000000407027825 */ /* 0x001fe400078e0202 */
[----:B------:R-:W0:Y:S04]  /*0250*/  LDC R7, c[0x0][0x398] ;  /* 0x0000e600ff077b82 */ /* 0x000e280000000800 */
[----:B-1----:R-:W0:Y:S02]  /*0260*/  LDG.E.CONSTANT R2, desc[UR4][R2.64] ;  /* 0x0000000402027981 */ /* 0x002e24000c1e9900 */
[----:B0-----:R-:W-:-:S04]  /*0270*/  IADD3 R4, PT, PT, R2, -0x1, R7 ;  /* 0xffffffff02047810 */ /* 0x001fc80007ffe007 */
[----:B------:R-:W-:-:S13]  /*0280*/  ISETP.GE.AND P0, PT, R5, R4, PT ;  /* 0x000000040500720c */ /* 0x000fda0003f06270 */
[----:B------:R-:W-:Y:S05]  /*0290*/  @P0 BRA `(.L_x_0) ;  /* 0x00000000002c0947 */ /* 0x000fea0003800000 */
[----:B------:R-:W0:Y:S01]  /*02a0*/  LDC.64 R2, c[0x0][0x3b8] ;  /* 0x0000ee00ff027b82 */ /* 0x000e220000000a00 */
[----:B------:R-:W-:-:S07]  /*02b0*/  MOV R9, 0x7fc00000 ;  /* 0x7fc0000000097802 */ /* 0x000fce0000000f00 */
[----:B------:R-:W1:Y:S08]  /*02c0*/  LDC.64 R4, c[0x0][0x3b0] ;  /* 0x0000ec00ff047b82 */ /* 0x000e700000000a00 */
[----:B------:R-:W2:Y:S01]  /*02d0*/  LDC.64 R6, c[0x0][0x3c0] ;  /* 0x0000f000ff067b82 */ /* 0x000ea20000000a00 */
[----:B0-----:R-:W-:-:S05]  /*02e0*/  IMAD.WIDE R2, R0, 0x4, R2 ;  /* 0x0000000400027825 */ /* 0x001fca00078e0202 */
[----:B------:R-:W-:Y:S01]  /*02f0*/  STG.E desc[UR4][R2.64], R9 ;  /* 0x0000000902007986 */ /* 0x000fe2000c101904 */
[----:B-1----:R-:W-:-:S05]  /*0300*/  IMAD.WIDE R4, R0, 0x4, R4 ;  /* 0x0000000400047825 */ /* 0x002fca00078e0204 */
[----:B------:R-:W-:Y:S01]  /*0310*/  STG.E desc[UR4][R4.64], R9 ;  /* 0x0000000904007986 */ /* 0x000fe2000c101904 */
[----:B--2---:R-:W-:-:S05]  /*0320*/  IMAD.WIDE R6, R0, 0x4, R6 ;  /* 0x0000000400067825 */ /* 0x004fca00078e0206 */
[----:B------:R-:W-:Y:S01]  /*0330*/  STG.E desc[UR4][R6.64], R9 ;  /* 0x0000000906007986 */ /* 0x000fe2000c101904 */
[----:B------:R-:W-:Y:S05]  /*0340*/  EXIT ;  /* 0x000000000000794d */ /* 0x000fea0003800000 */
.L_x_0:
[----:B------:R-:W0:Y:S01]  /*0350*/  LDC.64 R2, c[0x0][0x380] ;  /* 0x0000e000ff027b82 */ /* 0x000e220000000a00 */
[----:B------:R-:W1:Y:S07]  /*0360*/  LDCU UR6, c[0x0][0x3a8] ;  /* 0x00007500ff0677ac */ /* 0x000e6e0008000800 */
[----:B------:R-:W2:Y:S08]  /*0370*/  LDC.64 R4, c[0x0][0x388] ;  /* 0x0000e200ff047b82 */ /* 0x000eb00000000a00 */
[----:B------:R-:W3:Y:S01]  /*0380*/  LDC.64 R6, c[0x0][0x3b8] ;  /* 0x0000ee00ff067b82 */ /* 0x000ee20000000a00 */
[----:B0-----:R-:W-:-:S07]  /*0390*/  IMAD.WIDE R2, R0, 0x4, R2 ;  /* 0x0000000400027825 */ /* 0x001fce00078e0202 */
[----:B------:R-:W0:Y:S01]  /*03a0*/  LDC.64 R8, c[0x0][0x3b0] ;  /* 0x0000ec00ff087b82 */ /* 0x000e220000000a00 */
[----:B------:R-:W4:Y:S01]  /*03b0*/  LDG.E.CONSTANT R3, desc[UR4][R2.64] ;  /* 0x0000000402037981 */ /* 0x000f22000c1e9900 */
[----:B--2---:R-:W-:-:S06]  /*03c0*/  IMAD.WIDE R4, R0, 0x4, R4 ;  /* 0x0000000400047825 */ /* 0x004fcc00078e0204 */
[----:B------:R-:W2:Y:S01]  /*03d0*/  LDC.64 R10, c[0x0][0x3c0] ;  /* 0x0000f000ff0a7b82 */ /* 0x000ea20000000a00 */
[----:B------:R-:W1:Y:S01]  /*03e0*/  LDG.E.CONSTANT R4, desc[UR4][R4.64] ;  /* 0x0000000404047981 */ /* 0x000e62000c1e9900 */
[----:B---3--:R-:W-:-:S04]  /*03f0*/  IMAD.WIDE R6, R0, 0x4, R6 ;  /* 0x0000000400067825 */ /* 0x008fc800078e0206 */
[----:B0-----:R-:W-:-:S04]  /*0400*/  IMAD.WIDE R8, R0, 0x4, R8 ;  /* 0x0000000400087825 */ /* 0x001fc800078e0208 */
[----:B--2---:R-:W-:Y:S01]  /*0410*/  IMAD.WIDE R10, R0, 0x4, R10 ;  /* 0x00000004000a7825 */ /* 0x004fe200078e020a */
[----:B----4-:R-:W-:Y:S03]  /*0420*/  STG.E desc[UR4][R6.64], R3 ;  /* 0x0000000306007986 */ /* 0x010fe6000c101904 */
[C-C-:B-1----:R-:W-:Y:S01]  /*0430*/  FFMA R13, R4.reuse, UR6, R3.reuse ;  /* 0x00000006040d7c23 */ /* 0x142fe20008000003 */
[----:B------:R-:W-:-:S04]  /*0440*/  FFMA R15, -R4, UR6, R3 ;  /* 0x00000006040f7c23 */ /* 0x000fc80008000103 */
[----:B------:R-:W-:Y:S04]  /*0450*/  STG.E desc[UR4][R8.64], R13 ;  /* 0x0000000d08007986 */ /* 0x000fe8000c101904 */
[----:B------:R-:W-:Y:S01]  /*0460*/  STG.E desc[UR4][R10.64], R15 ;  /* 0x0000000f0a007986 */ /* 0x000fe2000c101904 */
[----:B------:R-:W-:Y:S05]  /*0470*/  EXIT ;  /* 0x000000000000794d */ /* 0x000fea0003800000 */
.L_x_1:
[----:B------:R-:W-:-:S00]  /*0480*/  BRA `(.L_x_1) ;  /* 0xfffffffc00fc7947 */ /* 0x000fc0000383ffff */
[----:B------:R-:W-:-:S00]  /*0490*/  NOP ;  /* 0x0000000000007918 */ /* 0x000fc00000000000 */
        /* <DEDUP_REMOVED lines=14> */
.L_x_4:


//--------------------- .text.keltner_batch_f32   --------------------------
	.section	.text.keltner_batch_f32,"ax",@progbits
	.align	128
        .global         keltner_batch_f32
        .type           keltner_batch_f32,@function
        .size           keltner_batch_f32,(.L_x_5 - keltner_batch_f32)
        .other          keltner_batch_f32,@"STO_CUDA_ENTRY STV_DEFAULT"
keltner_batch_f32:
.text.keltner_batch_f32:
[----:B------:R-:W-:Y:S01]  /*0000*/  LDC R1, c[0x0][0x37c] ;  /* 0x0000df00ff017b82 */ /* 0x000fe20000000800 */
[----:B------:R-:W0:Y:S07]  /*0010*/  S2R R2, SR_TID.X ;  /* 0x0000000000027919 */ /* 0x000e2e0000002100 */
[----:B------:R-:W0:Y:S01]  /*0020*/  S2UR UR4, SR_CTAID.X ;  /* 0x00000000000479c3 */ /* 0x000e220000002500 */
[----:B------:R-:W1:Y:S01]  /*0030*/  LDCU.64 UR6, c[0x0][0x3a8] ;  /* 0x00007500ff0677ac */ /* 0x000e620008000a00 */
[----:B------:R-:W1:Y:S06]  /*0040*/  S2R R0, SR_CTAID.Y ;  /* 0x0000000000007919 */ /* 0x000e6c0000002600 */
[----:B------:R-:W0:Y:S02]  /*0050*/  LDC R3, c[0x0][0x360] ;  /* 0x0000d800ff037b82 */ /* 0x000e240000000800 */
[----:B0-----:R-:W-:Y:S01]  /*0060*/  IMAD R3, R3, UR4, R2 ;  /* 0x0000000403037c24 */ /* 0x001fe2000f8e0202 */
[----:B-1----:R-:W-:-:S04]  /*0070*/  ISETP.GE.AND P0, PT, R0, UR7, PT ;  /* 0x0000000700007c0c */ /* 0x002fc8000bf06270 */
[----:B------:R-:W-:-:S13]  /*0080*/  ISETP.GE.OR P0, PT, R3, UR6, P0 ;  /* 0x0000000603007c0c */ /* 0x000fda0008706670 */
[----:B------:R-:W-:Y:S05]  /*0090*/  @P0 EXIT ;  /* 0x000000000000094d */ /* 0x000fea0003800000 */
[----:B------:R-:W0:Y:S01]  /*00a0*/  LDC.64 R6, c[0x0][0x3a0] ;  /* 0x0000e800ff067b82 */ /* 0x000e220000000a00 */
[----:B------:R-:W1:Y:S07]  /*00b0*/  LDCU.64 UR4, c[0x0][0x358] ;  /* 0x00006b00ff0477ac */ /* 0x000e6e0008000a00 */
[----:B------:R-:W2:Y:S08]  /*00c0*/  LDC.64 R4, c[0x0][0x390] ;  /* 0x0000e400ff047b82 */ /* 0x000eb00000000a00 */
[----:B------:R-:W3:Y:S01]  /*00d0*/  LDC.64 R8, c[0x0][0x398] ;  /* 0x0000e600ff087b82 */ /* 0x000ee20000000a00 */
[----:B0-----:R-:W-:-:S06]  /*00e0*/  IMAD.WIDE.U32 R6, R0, 0x4, R6 ;  /* 0x0000000400067825 */ /* 0x001fcc00078e0006 */
[----:B-1----:R-:W4:Y:S01]  /*00f0*/  LDG.E.CONSTANT R6, desc[UR4][R6.64] ;  /* 0x0000000406067981 */ /* 0x002f22000c1e9900 */
[----:B--2---:R-:W-:-:S06]  /*0100*/  IMAD.WIDE.U32 R4, R0, 0x4, R4 ;  /* 0x0000000400047825 */ /* 0x004fcc00078e0004 */
[----:B------:R0:W5:Y:S01]  /*0110*/  LDG.E.CONSTANT R4, desc[UR4][R4.64] ;  /* 0x0000000404047981 */ /* 0x000162000c1e9900 */
[----:B----4-:R-:W-:-:S13]  /*0120*/  ISETP.GE.AND P0, PT, R3, R6, PT ;  /* 0x000000060300720c */ /* 0x010fda0003f06270 */
[----:B0--3--:R-:W-:Y:S05]  /*0130*/  @P0 BRA `(.L_x_2) ;  /* 0x0000000000300947 */ /* 0x009fea0003800000 */
[----:B-----5:R-:W0:Y:S01]  /*0140*/  LDC.64 R4, c[0x0][0x3b8] ;  /* 0x0000ee00ff047b82 */ /* 0x020e220000000a00 */
[----:B------:R-:W-:Y:S01]  /*0150*/  IMAD R11, R0, UR6, R3 ;  /* 0x00000006000b7c24 */ /* 0x000fe2000f8e0203 */
[----:B------:R-:W-:-:S06]  /*0160*/  MOV R13, 0x7fc00000 ;  /* 0x7fc00000000d7802 */ /* 0x000fcc0000000f00 */
        /* <DEDUP_REMOVED lines=9> */
.L_x_2:
[----:B------:R-:W0:Y:S01]  /*0200*/  LDC.64 R6, c[0x0][0x380] ;  /* 0x0000e000ff067b82 */ /* 0x000e220000000a00 */
[----:B-----5:R-:W-:Y:S02]  /*0210*/  IMAD R13, R4, UR6, R3 ;  /* 0x00000006040d7c24 */ /* 0x020fe4000f8e0203 */
[----:B------:R-:W-:-:S05]  /*0220*/  IMAD.WIDE.U32 R4, R0, 0x4, R8 ;  /* 0x0000000400047825 */ /* 0x000fca00078e0008 */
[----:B------:R-:W1:Y:S01]  /*0230*/  LDC.64 R10, c[0x0][0x388] ;  /* 0x0000e200ff0a7b82 */ /* 0x000e620000000a00 */
[----:B------:R-:W2:Y:S07]  /*0240*/  LDG.E.CONSTANT R4, desc[UR4][R4.64] ;  /* 0x0000000404047981 */ /* 0x000eae000c1e9900 */
[----:B------:R-:W3:Y:S01]  /*0250*/  LDC.64 R14, c[0x0][0x3c0] ;  /* 0x0000f000ff0e7b82 */ /* 0x000ee20000000a00 */
[----:B0-----:R-:W-:-:S06]  /*0260*/  IMAD.WIDE R6, R13, 0x4, R6 ;  /* 0x000000040d067825 */ /* 0x001fcc00078e0206 */
[----:B------:R-:W4:Y:S01]  /*0270*/  LDG.E.CONSTANT R7, desc[UR4][R6.64] ;  /* 0x0000000406077981 */ /* 0x000f22000c1e9900 */
[----:B-1----:R-:W-:Y:S02]  /*0280*/  IMAD.WIDE R8, R13, 0x4, R10 ;  /* 0x000000040d087825 */ /* 0x002fe400078e020a */
[----:B------:R-:W0:Y:S04]  /*0290*/  LDC.64 R10, c[0x0][0x3b8] ;  /* 0x0000ee00ff0a7b82 */ /* 0x000e280000000a00 */
[----:B------:R-:W2:Y:S04]  /*02a0*/  LDG.E.CONSTANT R8, desc[UR4][R8.64] ;  /* 0x0000000408087981 */ /* 0x000ea8000c1e9900 */
[----:B------:R-:W1:Y:S01]  /*02b0*/  LDC.64 R12, c[0x0][0x3b0] ;  /* 0x0000ec00ff0c7b82 */ /* 0x000e620000000a00 */
[----:B------:R-:W-:-:S04]  /*02c0*/  IMAD R19, R0, UR6, R3 ;  /* 0x0000000600137c24 */ /* 0x000fc8000f8e0203 */
[----:B---3--:R-:W-:-:S04]  /*02d0*/  IMAD.WIDE R14, R19, 0x4, R14 ;  /* 0x00000004130e7825 */ /* 0x008fc800078e020e */
[----:B0-----:R-:W-:-:S04]  /*02e0*/  IMAD.WIDE R10, R19, 0x4, R10 ;  /* 0x00000004130a7825 */ /* 0x001fc800078e020a */
[----:B-1----:R-:W-:Y:S01]  /*02f0*/  IMAD.WIDE R12, R19, 0x4, R12 ;  /* 0x00000004130c7825 */ /* 0x002fe200078e020c */
[----:B----4-:R-:W-:Y:S03]  /*0300*/  STG.E desc[UR4][R10.64], R7 ;  /* 0x000000070a007986 */ /* 0x010fe6000c101904 */
[CCC-:B--2---:R-:W-:Y:S01]  /*0310*/  FFMA R3, R4.reuse, R8.reuse, R7.reuse ;  /* 0x0000000804037223 */ /* 0x1c4fe20000000007 */
[----:B------:R-:W-:-:S04]  /*0320*/  FFMA R17, -R4, R8, R7 ;  /* 0x0000000804117223 */ /* 0x000fc80000000107 */
[----:B------:R-:W-:Y:S04]  /*0330*/  STG.E desc[UR4][R12.64], R3 ;  /* 0x000000030c007986 */ /* 0x000fe8000c101904 */
[----:B------:R-:W-:Y:S01]  /*0340*/  STG.E desc[UR4][R14.64], R17 ;  /* 0x000000110e007986 */ /* 0x000fe2000c101904 */
[----:B------:R-:W-:Y:S05]  /*0350*/  EXIT ;  /* 0x000000000000794d */ /* 0x000fea0003800000 */
.L_x_3:
        /* <DEDUP_REMOVED lines=10> */
.L_x_5:


//--------------------- .nv.shared.reserved.0     --------------------------
	.section	.nv.shared.reserved.0,"aw",@nobits
	.weak		__nv_reservedSMEM_offset_0_alias
	.size		__nv_reservedSMEM_offset_0_alias, 0, 64
	.other		__nv_reservedSMEM_offset_0_alias,@"STO_CUDA_RESERVED_SHARED STV_DEFAULT"
__nv_reservedSMEM_offset_0_alias:
	.zero		0
	.zero		64


//--------------------- .nv.constant0.keltner_many_series_one_param_f32 --------------------------
	.section	.nv.constant0.keltner_many_series_one_param_f32,"a",@progbits
	.sectionflags	@""
	.align	4
.nv.constant0.keltner_many_series_one_param_f32:
	.zero		968


//--------------------- .nv.constant0.keltner_batch_f32 --------------------------
	.section	.nv.constant0.keltner_batch_f32,"a",@progbits
	.sectionflags	@""
	.align	4
.nv.constant0.keltner_batch_f32:
	.zero		968


//--------------------- SYMBOLS --------------------------

	.type		.nv.reservedSmem.offset0,@object
	.size		.nv.reservedSmem.offset0,0x4
